//
// Generated by NVIDIA NVVM Compiler
//
// Compiler Build ID: CL-36424714
// Cuda compilation tools, release 13.0, V13.0.88
// Based on NVVM 20.0.0
//

.version 9.0
.target sm_100
.address_size 64

	// .globl	_Z5helloPc

.visible .entry _Z5helloPc(
	.param .u64 .ptr .align 1 _Z5helloPc_param_0
)
{
	.reg .b16 	%rs<3>;
	.reg .b32 	%r<2>;
	.reg .b64 	%rd<5>;

	ld.param.u64 	%rd1, [_Z5helloPc_param_0];
	cvta.to.global.u64 	%rd2, %rd1;
	mov.u32 	%r1, %tid.x;
	cvt.u64.u32 	%rd3, %r1;
	add.s64 	%rd4, %rd2, %rd3;
	ld.global.u8 	%rs1, [%rd4];
	add.s16 	%rs2, %rs1, 1;
	st.global.u8 	[%rd4], %rs2;
	ret;

}


// ===== COMPILED SASS (sm_100) =====

	.target	sm_100

	.elftype	@"ET_EXEC"


//--------------------- .note.nv.tkinfo           --------------------------
	.section	.note.nv.tkinfo,"",@"SHT_NOTE"
	.sectionflags	@"SHF_NOTE_NV_TKINFO"
	.tkinfo
        /*0018*/ 	.word	0x00000002
        /*0030*/ 	.string	""
        /*0030*/ 	.string	"ptxas"
        /*0030*/ 	.string	"Cuda compilation tools, release 13.0, V13.0.88"
        /*0030*/ 	.string	"Build cuda_13.0.r13.0/compiler.36424714_0"
        /*0030*/ 	.string	"-arch sm_100 -m 64 "



//--------------------- .note.nv.cuinfo           --------------------------
	.section	.note.nv.cuinfo,"",@"SHT_NOTE"
	.sectionflags	@"SHF_NOTE_NV_CUINFO"
        /*0018*/ 	.short	0x0002
        /*001a*/ 	.short	0x0064
        /*001c*/ 	.short	0x0082
	.zero		2


//--------------------- .nv.info                  --------------------------
	.section	.nv.info,"",@"SHT_CUDA_INFO"
	.align	4


	//----- nvinfo : EIATTR_REGCOUNT
	.align		4
        /*0000*/ 	.byte	0x04, 0x2f
        /*0002*/ 	.short	(.L_1 - .L_0)
	.align		4
.L_0:
        /*0004*/ 	.word	index@(_Z5helloPc)
        /*0008*/ 	.word	0x00000008


	//----- nvinfo : EIATTR_FRAME_SIZE
	.align		4
.L_1:
        /*000c*/ 	.byte	0x04, 0x11
        /*000e*/ 	.short	(.L_3 - .L_2)
	.align		4
.L_2:
        /*0010*/ 	.word	index@(_Z5helloPc)
        /*0014*/ 	.word	0x00000000


	//----- nvinfo : EIATTR_MIN_STACK_SIZE
	.align		4
.L_3:
        /*0018*/ 	.byte	0x04, 0x12
        /*001a*/ 	.short	(.L_5 - .L_4)
	.align		4
.L_4:
        /*001c*/ 	.word	index@(_Z5helloPc)
        /*0020*/ 	.word	0x00000000
.L_5:


//--------------------- .nv.compat                --------------------------
	.section	.nv.compat,"",@"SHT_CUDA_COMPAT_INFO"
	.align	4
        /*0000*/ 	.byte	0x02, 0x09, 0x00, 0x00, 0x02, 0x02, 0x01, 0x00, 0x02, 0x05, 0x05, 0x00, 0x03, 0x07, 0x01, 0x01
        /*0010*/ 	.byte	0x02, 0x03, 0x00, 0x00, 0x02, 0x06, 0x01, 0x00, 0x04, 0x0b, 0x08, 0x00, 0x09, 0x00, 0x00, 0x00
        /*0020*/ 	.byte	0x00, 0x00, 0x00, 0x00


//--------------------- .nv.info._Z5helloPc       --------------------------
	.section	.nv.info._Z5helloPc,"",@"SHT_CUDA_INFO"
	.sectionflags	@""
	.align	4


	//----- nvinfo : EIATTR_CUDA_API_VERSION
	.align		4
        /*0000*/ 	.byte	0x04, 0x37
        /*0002*/ 	.short	(.L_7 - .L_6)
.L_6:
        /*0004*/ 	.word	0x00000082


	//----- nvinfo : EIATTR_KPARAM_INFO
	.align		4
.L_7:
        /*0008*/ 	.byte	0x04, 0x17
        /*000a*/ 	.short	(.L_9 - .L_8)
.L_8:
        /*000c*/ 	.word	0x00000000
        /*0010*/ 	.short	0x0000
        /*0012*/ 	.short	0x0000
        /*0014*/ 	.byte	0x00, 0xf5, 0x21, 0x00


	//----- nvinfo : EIATTR_SPARSE_MMA_MASK
	.align		4
.L_9:
        /*0018*/ 	.byte	0x03, 0x50
        /*001a*/ 	.short	0x0000


	//----- nvinfo : EIATTR_MAXREG_COUNT
	.align		4
        /*001c*/ 	.byte	0x03, 0x1b
        /*001e*/ 	.short	0x00ff


	//----- nvinfo : EIATTR_MERCURY_ISA_VERSION
	.align		4
        /*0020*/ 	.byte	0x03, 0x5f
        /*0022*/ 	.short	0x0101


	//----- nvinfo : EIATTR_VRC_CTA_INIT_COUNT
	.align		4
        /*0024*/ 	.byte	0x02, 0x4a
	.zero		1
	.zero		1


	//----- nvinfo : EIATTR_EXIT_INSTR_OFFSETS
	.align		4
        /*0028*/ 	.byte	0x04, 0x1c
        /*002a*/ 	.short	(.L_11 - .L_10)


	//   ....[0]....
.L_10:
        /*002c*/ 	.word	0x00000090


	//----- nvinfo : EIATTR_CBANK_PARAM_SIZE
	.align		4
.L_11:
        /*0030*/ 	.byte	0x03, 0x19
        /*0032*/ 	.short	0x0008


	//----- nvinfo : EIATTR_PARAM_CBANK
	.align		4
        /*0034*/ 	.byte	0x04, 0x0a
        /*0036*/ 	.short	(.L_13 - .L_12)
	.align		4
.L_12:
        /*0038*/ 	.word	index@(.nv.constant0._Z5helloPc)
        /*003c*/ 	.short	0x0380
        /*003e*/ 	.short	0x0008


	//----- nvinfo : EIATTR_SW_WAR
	.align		4
.L_13:
        /*0040*/ 	.byte	0x04, 0x36
        /*0042*/ 	.short	(.L_15 - .L_14)
.L_14:
        /*0044*/ 	.word	0x00000008
.L_15:


//--------------------- .nv.callgraph             --------------------------
	.section	.nv.callgraph,"",@"SHT_CUDA_CALLGRAPH"
	.align	4
	.sectionentsize	8
	.align		4
        /*0000*/ 	.word	0x00000000
	.align		4
        /*0004*/ 	.word	0xffffffff
	.align		4
        /*0008*/ 	.word	0x00000000
	.align		4
        /*000c*/ 	.word	0xfffffffe
	.align		4
        /*0010*/ 	.word	0x00000000
	.align		4
        /*0014*/ 	.word	0xfffffffd
	.align		4
        /*0018*/ 	.word	0x00000000
	.align		4
        /*001c*/ 	.word	0xfffffffc


//--------------------- .text._Z5helloPc          --------------------------
	.section	.text._Z5helloPc,"ax",@progbits
	.align	128
        .global         _Z5helloPc
        .type           _Z5helloPc,@function
        .size           _Z5helloPc,(.L_x_1 - _Z5helloPc)
        .other          _Z5helloPc,@"STO_CUDA_ENTRY STV_DEFAULT"
_Z5helloPc:
.text._Z5helloPc:
[----:B------:R-:W-:Y:S01]  /*0000*/  LDC R1, c[0x0][0x37c] ;  /* 0x0000df00ff017b82 */ /* 0x000fe20000000800 */
[----:B------:R-:W0:Y:S01]  /*0010*/  S2R R2, SR_TID.X ;  /* 0x0000000000027919 */ /* 0x000e220000002100 */
[----:B------:R-:W0:Y:S01]  /*0020*/  LDCU.64 UR6, c[0x0][0x380] ;  /* 0x00007000ff0677ac */ /* 0x000e220008000a00 */
[----:B------:R-:W1:Y:S01]  /*0030*/  LDCU.64 UR4, c[0x0][0x358] ;  /* 0x00006b00ff0477ac */ /* 0x000e620008000a00 */
[----:B0-----:R-:W-:-:S05]  /*0040*/  IADD3 R2, P0, PT, R2, UR6, RZ ;  /* 0x0000000602027c10 */ /* 0x001fca000ff1e0ff */
[----:B------:R-:W-:-:S05]  /*0050*/  IMAD.X R3, RZ, RZ, UR7, P0 ;  /* 0x00000007ff037e24 */ /* 0x000fca00080e06ff */
[----:B-1----:R-:W2:Y:S02]  /*0060*/  LDG.E.U8 R0, desc[UR4][R2.64] ;  /* 0x0000000402007981 */ /* 0x002ea4000c1e1100 */
[----:B--2---:R-:W-:-:S05]  /*0070*/  IADD3 R5, PT, PT, R0, 0x1, RZ ;  /* 0x0000000100057810 */ /* 0x004fca0007ffe0ff */
[----:B------:R-:W-:Y:S01]  /*0080*/  STG.E.U8 desc[UR4][R2.64], R5 ;  /* 0x0000000502007986 */ /* 0x000fe2000c101104 */
[----:B------:R-:W-:Y:S05]  /*0090*/  EXIT ;  /* 0x000000000000794d */ /* 0x000fea0003800000 */
.L_x_0:
[----:B------:R-:W-:-:S00]  /*00a0*/  BRA `(.L_x_0) ;  /* 0xfffffffc00fc7947 */ /* 0x000fc0000383ffff */
[----:B------:R-:W-:-:S00]  /*00b0*/  NOP ;  /* 0x0000000000007918 */ /* 0x000fc00000000000 */
        /* <DEDUP_REMOVED lines=12> */
.L_x_1:


//--------------------- .nv.shared.reserved.0     --------------------------
	.section	.nv.shared.reserved.0,"aw",@nobits
	.weak		__nv_reservedSMEM_offset_0_alias
	.size		__nv_reservedSMEM_offset_0_alias, 0, 64
	.other		__nv_reservedSMEM_offset_0_alias,@"STO_CUDA_RESERVED_SHARED STV_DEFAULT"
__nv_reservedSMEM_offset_0_alias:
	.zero		0
	.zero		64


//--------------------- .nv.constant0._Z5helloPc  --------------------------
	.section	.nv.constant0._Z5helloPc,"a",@progbits
	.sectionflags	@""
	.align	4
.nv.constant0._Z5helloPc:
	.zero		904


//--------------------- SYMBOLS --------------------------

	.type		.nv.reservedSmem.offset0,@object
	.size		.nv.reservedSmem.offset0,0x4
